//
// Generated by NVIDIA NVVM Compiler
//
// Compiler Build ID: CL-36424714
// Cuda compilation tools, release 13.0, V13.0.88
// Based on NVVM 20.0.0
//

.version 9.0
.target sm_100
.address_size 64

	// .globl	_Z6Conv3DPdS_S_S_S_S_iiiii

.visible .entry _Z6Conv3DPdS_S_S_S_S_iiiii(
	.param .u64 .ptr .align 1 _Z6Conv3DPdS_S_S_S_S_iiiii_param_0,
	.param .u64 .ptr .align 1 _Z6Conv3DPdS_S_S_S_S_iiiii_param_1,
	.param .u64 .ptr .align 1 _Z6Conv3DPdS_S_S_S_S_iiiii_param_2,
	.param .u64 .ptr .align 1 _Z6Conv3DPdS_S_S_S_S_iiiii_param_3,
	.param .u64 .ptr .align 1 _Z6Conv3DPdS_S_S_S_S_iiiii_param_4,
	.param .u64 .ptr .align 1 _Z6Conv3DPdS_S_S_S_S_iiiii_param_5,
	.param .u32 _Z6Conv3DPdS_S_S_S_S_iiiii_param_6,
	.param .u32 _Z6Conv3DPdS_S_S_S_S_iiiii_param_7,
	.param .u32 _Z6Conv3DPdS_S_S_S_S_iiiii_param_8,
	.param .u32 _Z6Conv3DPdS_S_S_S_S_iiiii_param_9,
	.param .u32 _Z6Conv3DPdS_S_S_S_S_iiiii_param_10
)
{
	.reg .pred 	%p<10>;
	.reg .b32 	%r<66>;
	.reg .b32 	%f<7>;
	.reg .b64 	%rd<50>;
	.reg .b64 	%fd<29>;

	ld.param.u32 	%r28, [_Z6Conv3DPdS_S_S_S_S_iiiii_param_7];
	mov.u32 	%r29, %ntid.x;
	mov.u32 	%r30, %ctaid.x;
	mov.u32 	%r31, %tid.x;
	mad.lo.s32 	%r1, %r29, %r30, %r31;
	setp.ge.s32 	%p1, %r1, %r28;
	@%p1 bra 	$L__BB0_10;
	ld.param.u32 	%r59, [_Z6Conv3DPdS_S_S_S_S_iiiii_param_10];
	ld.param.u32 	%r54, [_Z6Conv3DPdS_S_S_S_S_iiiii_param_9];
	ld.param.u64 	%rd47, [_Z6Conv3DPdS_S_S_S_S_iiiii_param_4];
	ld.param.u64 	%rd46, [_Z6Conv3DPdS_S_S_S_S_iiiii_param_3];
	ld.param.u64 	%rd45, [_Z6Conv3DPdS_S_S_S_S_iiiii_param_2];
	ld.param.u64 	%rd43, [_Z6Conv3DPdS_S_S_S_S_iiiii_param_0];
	cvta.to.global.u64 	%rd16, %rd43;
	cvta.to.global.u64 	%rd17, %rd45;
	cvta.to.global.u64 	%rd18, %rd46;
	cvta.to.global.u64 	%rd19, %rd47;
	mul.wide.s32 	%rd20, %r1, 8;
	add.s64 	%rd21, %rd16, %rd20;
	ld.global.f64 	%fd1, [%rd21];
	add.s64 	%rd22, %rd17, %rd20;
	ld.global.f64 	%fd3, [%rd22];
	cvt.rmi.s32.f64 	%r2, %fd3;
	add.s64 	%rd23, %rd18, %rd20;
	ld.global.f64 	%fd4, [%rd23];
	cvt.rmi.s32.f64 	%r3, %fd4;
	add.s64 	%rd24, %rd19, %rd20;
	ld.global.f64 	%fd5, [%rd24];
	cvt.rmi.s32.f64 	%r4, %fd5;
	cvt.rn.f64.s32 	%fd6, %r54;
	cvt.rn.f64.s32 	%fd7, %r2;
	sub.f64 	%fd8, %fd3, %fd7;
	mul.f64 	%fd9, %fd8, %fd6;
	mov.f64 	%fd10, 0d3FE0000000000000;
	copysign.f64 	%fd11, %fd9, %fd10;
	add.rz.f64 	%fd12, %fd9, %fd11;
	cvt.rzi.f64.f64 	%fd13, %fd12;
	cvt.rzi.s64.f64 	%rd25, %fd13;
	cvt.u32.u64 	%r5, %rd25;
	cvt.rn.f64.s32 	%fd14, %r3;
	sub.f64 	%fd15, %fd4, %fd14;
	mul.f64 	%fd16, %fd15, %fd6;
	copysign.f64 	%fd17, %fd16, %fd10;
	add.rz.f64 	%fd18, %fd16, %fd17;
	cvt.rzi.f64.f64 	%fd19, %fd18;
	cvt.rzi.s64.f64 	%rd26, %fd19;
	cvt.u32.u64 	%r6, %rd26;
	cvt.rn.f64.s32 	%fd20, %r4;
	sub.f64 	%fd21, %fd5, %fd20;
	mul.f64 	%fd22, %fd21, %fd6;
	copysign.f64 	%fd23, %fd22, %fd10;
	add.rz.f64 	%fd24, %fd22, %fd23;
	cvt.rzi.f64.f64 	%fd25, %fd24;
	cvt.rzi.s64.f64 	%rd27, %fd25;
	cvt.u32.u64 	%r7, %rd27;
	neg.s32 	%r63, %r59;
	add.s32 	%r32, %r59, 1;
	setp.lt.s32 	%p2, %r32, %r63;
	@%p2 bra 	$L__BB0_10;
	ld.param.u32 	%r60, [_Z6Conv3DPdS_S_S_S_S_iiiii_param_10];
	ld.param.u32 	%r55, [_Z6Conv3DPdS_S_S_S_S_iiiii_param_9];
	ld.param.u64 	%rd48, [_Z6Conv3DPdS_S_S_S_S_iiiii_param_5];
	ld.param.u64 	%rd44, [_Z6Conv3DPdS_S_S_S_S_iiiii_param_1];
	setp.eq.s32 	%p3, %r55, %r7;
	setp.eq.s32 	%p4, %r55, %r6;
	setp.eq.s32 	%p5, %r55, %r5;
	selp.u32 	%r33, 1, 0, %p3;
	selp.u32 	%r34, 1, 0, %p4;
	selp.u32 	%r35, 1, 0, %p5;
	add.s32 	%r36, %r2, %r35;
	add.s32 	%r9, %r36, -1;
	add.s32 	%r37, %r3, %r34;
	add.s32 	%r10, %r37, -1;
	add.s32 	%r38, %r4, %r33;
	add.s32 	%r11, %r38, -1;
	add.s32 	%r12, %r60, 2;
	cvta.to.global.u64 	%rd1, %rd48;
	cvta.to.global.u64 	%rd2, %rd44;
	selp.b32 	%r13, 0, %r7, %p3;
	selp.b32 	%r14, 0, %r6, %p4;
	selp.b32 	%r15, 0, %r5, %p5;
$L__BB0_3:
	ld.param.u32 	%r61, [_Z6Conv3DPdS_S_S_S_S_iiiii_param_10];
	ld.param.u32 	%r56, [_Z6Conv3DPdS_S_S_S_S_iiiii_param_9];
	ld.param.u32 	%r52, [_Z6Conv3DPdS_S_S_S_S_iiiii_param_8];
	neg.s32 	%r64, %r61;
	mul.lo.s32 	%r39, %r63, %r56;
	sub.s32 	%r40, %r13, %r39;
	cvt.rn.f32.s32 	%f1, %r40;
	abs.f32 	%f2, %f1;
	cvt.rni.s64.f32 	%rd28, %f2;
	cvt.s64.s32 	%rd29, %r52;
	mul.lo.s64 	%rd3, %rd28, %rd29;
	add.s32 	%r45, %r11, %r63;
$L__BB0_4:
	ld.param.u32 	%r62, [_Z6Conv3DPdS_S_S_S_S_iiiii_param_10];
	ld.param.u32 	%r57, [_Z6Conv3DPdS_S_S_S_S_iiiii_param_9];
	ld.param.u32 	%r53, [_Z6Conv3DPdS_S_S_S_S_iiiii_param_8];
	ld.param.u32 	%r51, [_Z6Conv3DPdS_S_S_S_S_iiiii_param_6];
	neg.s32 	%r65, %r62;
	mul.lo.s32 	%r41, %r64, %r57;
	sub.s32 	%r42, %r14, %r41;
	cvt.rn.f32.s32 	%f3, %r42;
	abs.f32 	%f4, %f3;
	cvt.rni.s64.f32 	%rd30, %f4;
	add.s64 	%rd31, %rd30, %rd3;
	cvt.s64.s32 	%rd32, %r53;
	mul.lo.s64 	%rd4, %rd31, %rd32;
	add.s32 	%r43, %r10, %r64;
	mul.lo.s32 	%r44, %r43, %r51;
	cvt.s64.s32 	%rd33, %r44;
	mul.lo.s32 	%r46, %r51, %r51;
	mul.lo.s32 	%r47, %r46, %r45;
	cvt.s64.s32 	%rd34, %r47;
	add.s64 	%rd5, %rd33, %rd34;
$L__BB0_5:
	ld.param.u32 	%r58, [_Z6Conv3DPdS_S_S_S_S_iiiii_param_9];
	mul.lo.s32 	%r48, %r65, %r58;
	sub.s32 	%r49, %r15, %r48;
	cvt.rn.f32.s32 	%f5, %r49;
	abs.f32 	%f6, %f5;
	cvt.rni.s64.f32 	%rd35, %f6;
	add.s64 	%rd36, %rd35, %rd4;
	shl.b64 	%rd37, %rd36, 3;
	add.s64 	%rd38, %rd1, %rd37;
	ld.global.f64 	%fd26, [%rd38];
	add.s32 	%r50, %r9, %r65;
	cvt.s64.s32 	%rd39, %r50;
	add.s64 	%rd40, %rd5, %rd39;
	shl.b64 	%rd41, %rd40, 3;
	add.s64 	%rd6, %rd2, %rd41;
	mul.f64 	%fd2, %fd1, %fd26;
	ld.global.u64 	%rd49, [%rd6];
$L__BB0_6:
	mov.b64 	%fd27, %rd49;
	add.f64 	%fd28, %fd2, %fd27;
	mov.b64 	%rd42, %fd28;
	atom.relaxed.global.cas.b64 	%rd9, [%rd6], %rd49, %rd42;
	setp.ne.s64 	%p6, %rd49, %rd9;
	mov.u64 	%rd49, %rd9;
	@%p6 bra 	$L__BB0_6;
	add.s32 	%r65, %r65, 1;
	setp.ne.s32 	%p7, %r65, %r12;
	@%p7 bra 	$L__BB0_5;
	add.s32 	%r64, %r64, 1;
	setp.ne.s32 	%p8, %r64, %r12;
	@%p8 bra 	$L__BB0_4;
	add.s32 	%r63, %r63, 1;
	setp.ne.s32 	%p9, %r63, %r12;
	@%p9 bra 	$L__BB0_3;
$L__BB0_10:
	ret;

}


// ===== COMPILED SASS (sm_100) =====

	.target	sm_100

	.elftype	@"ET_EXEC"


//--------------------- .note.nv.tkinfo           --------------------------
	.section	.note.nv.tkinfo,"",@"SHT_NOTE"
	.sectionflags	@"SHF_NOTE_NV_TKINFO"
	.tkinfo
        /*0018*/ 	.word	0x00000002
        /*0030*/ 	.string	""
        /*0030*/ 	.string	"ptxas"
        /*0030*/ 	.string	"Cuda compilation tools, release 13.0, V13.0.88"
        /*0030*/ 	.string	"Build cuda_13.0.r13.0/compiler.36424714_0"
        /*0030*/ 	.string	"-arch sm_100 -m 64 "



//--------------------- .note.nv.cuinfo           --------------------------
	.section	.note.nv.cuinfo,"",@"SHT_NOTE"
	.sectionflags	@"SHF_NOTE_NV_CUINFO"
        /*0018*/ 	.short	0x0002
        /*001a*/ 	.short	0x0064
        /*001c*/ 	.short	0x0082
	.zero		2


//--------------------- .nv.info                  --------------------------
	.section	.nv.info,"",@"SHT_CUDA_INFO"
	.align	4


	//----- nvinfo : EIATTR_REGCOUNT
	.align		4
        /*0000*/ 	.byte	0x04, 0x2f
        /*0002*/ 	.short	(.L_1 - .L_0)
	.align		4
.L_0:
        /*0004*/ 	.word	index@(_Z6Conv3DPdS_S_S_S_S_iiiii)
        /*0008*/ 	.word	0x0000001f


	//----- nvinfo : EIATTR_FRAME_SIZE
	.align		4
.L_1:
        /*000c*/ 	.byte	0x04, 0x11
        /*000e*/ 	.short	(.L_3 - .L_2)
	.align		4
.L_2:
        /*0010*/ 	.word	index@(_Z6Conv3DPdS_S_S_S_S_iiiii)
        /*0014*/ 	.word	0x00000000


	//----- nvinfo : EIATTR_MIN_STACK_SIZE
	.align		4
.L_3:
        /*0018*/ 	.byte	0x04, 0x12
        /*001a*/ 	.short	(.L_5 - .L_4)
	.align		4
.L_4:
        /*001c*/ 	.word	index@(_Z6Conv3DPdS_S_S_S_S_iiiii)
        /*0020*/ 	.word	0x00000000
.L_5:


//--------------------- .nv.compat                --------------------------
	.section	.nv.compat,"",@"SHT_CUDA_COMPAT_INFO"
	.align	4
        /*0000*/ 	.byte	0x02, 0x09, 0x00, 0x00, 0x02, 0x02, 0x01, 0x00, 0x02, 0x05, 0x05, 0x00, 0x03, 0x07, 0x01, 0x01
        /*0010*/ 	.byte	0x02, 0x03, 0x00, 0x00, 0x02, 0x06, 0x01, 0x00, 0x04, 0x0b, 0x08, 0x00, 0x01, 0x00, 0x00, 0x00
        /*0020*/ 	.byte	0x00, 0x00, 0x00, 0x00


//--------------------- .nv.info._Z6Conv3DPdS_S_S_S_S_iiiii --------------------------
	.section	.nv.info._Z6Conv3DPdS_S_S_S_S_iiiii,"",@"SHT_CUDA_INFO"
	.sectionflags	@""
	.align	4


	//----- nvinfo : EIATTR_CUDA_API_VERSION
	.align		4
        /*0000*/ 	.byte	0x04, 0x37
        /*0002*/ 	.short	(.L_7 - .L_6)
.L_6:
        /*0004*/ 	.word	0x00000082


	//----- nvinfo : EIATTR_KPARAM_INFO
	.align		4
.L_7:
        /*0008*/ 	.byte	0x04, 0x17
        /*000a*/ 	.short	(.L_9 - .L_8)
.L_8:
        /*000c*/ 	.word	0x00000000
        /*0010*/ 	.short	0x000a
        /*0012*/ 	.short	0x0040
        /*0014*/ 	.byte	0x00, 0xf0, 0x11, 0x00


	//----- nvinfo : EIATTR_KPARAM_INFO
	.align		4
.L_9:
        /*0018*/ 	.byte	0x04, 0x17
        /*001a*/ 	.short	(.L_11 - .L_10)
.L_10:
        /*001c*/ 	.word	0x00000000
        /*0020*/ 	.short	0x0009
        /*0022*/ 	.short	0x003c
        /*0024*/ 	.byte	0x00, 0xf0, 0x11, 0x00


	//----- nvinfo : EIATTR_KPARAM_INFO
	.align		4
.L_11:
        /*0028*/ 	.byte	0x04, 0x17
        /*002a*/ 	.short	(.L_13 - .L_12)
.L_12:
        /*002c*/ 	.word	0x00000000
        /*0030*/ 	.short	0x0008
        /*0032*/ 	.short	0x0038
        /*0034*/ 	.byte	0x00, 0xf0, 0x11, 0x00


	//----- nvinfo : EIATTR_KPARAM_INFO
	.align		4
.L_13:
        /*0038*/ 	.byte	0x04, 0x17
        /*003a*/ 	.short	(.L_15 - .L_14)
.L_14:
        /*003c*/ 	.word	0x00000000
        /*0040*/ 	.short	0x0007
        /*0042*/ 	.short	0x0034
        /*0044*/ 	.byte	0x00, 0xf0, 0x11, 0x00


	//----- nvinfo : EIATTR_KPARAM_INFO
	.align		4
.L_15:
        /*0048*/ 	.byte	0x04, 0x17
        /*004a*/ 	.short	(.L_17 - .L_16)
.L_16:
        /*004c*/ 	.word	0x00000000
        /*0050*/ 	.short	0x0006
        /*0052*/ 	.short	0x0030
        /*0054*/ 	.byte	0x00, 0xf0, 0x11, 0x00


	//----- nvinfo : EIATTR_KPARAM_INFO
	.align		4
.L_17:
        /*0058*/ 	.byte	0x04, 0x17
        /*005a*/ 	.short	(.L_19 - .L_18)
.L_18:
        /*005c*/ 	.word	0x00000000
        /*0060*/ 	.short	0x0005
        /*0062*/ 	.short	0x0028
        /*0064*/ 	.byte	0x00, 0xf5, 0x21, 0x00


	//----- nvinfo : EIATTR_KPARAM_INFO
	.align		4
.L_19:
        /*0068*/ 	.byte	0x04, 0x17
        /*006a*/ 	.short	(.L_21 - .L_20)
.L_20:
        /*006c*/ 	.word	0x00000000
        /*0070*/ 	.short	0x0004
        /*0072*/ 	.short	0x0020
        /*0074*/ 	.byte	0x00, 0xf5, 0x21, 0x00


	//----- nvinfo : EIATTR_KPARAM_INFO
	.align		4
.L_21:
        /*0078*/ 	.byte	0x04, 0x17
        /*007a*/ 	.short	(.L_23 - .L_22)
.L_22:
        /*007c*/ 	.word	0x00000000
        /*0080*/ 	.short	0x0003
        /*0082*/ 	.short	0x0018
        /*0084*/ 	.byte	0x00, 0xf5, 0x21, 0x00


	//----- nvinfo : EIATTR_KPARAM_INFO
	.align		4
.L_23:
        /*0088*/ 	.byte	0x04, 0x17
        /*008a*/ 	.short	(.L_25 - .L_24)
.L_24:
        /*008c*/ 	.word	0x00000000
        /*0090*/ 	.short	0x0002
        /*0092*/ 	.short	0x0010
        /*0094*/ 	.byte	0x00, 0xf5, 0x21, 0x00


	//----- nvinfo : EIATTR_KPARAM_INFO
	.align		4
.L_25:
        /*0098*/ 	.byte	0x04, 0x17
        /*009a*/ 	.short	(.L_27 - .L_26)
.L_26:
        /*009c*/ 	.word	0x00000000
        /*00a0*/ 	.short	0x0001
        /*00a2*/ 	.short	0x0008
        /*00a4*/ 	.byte	0x00, 0xf5, 0x21, 0x00


	//----- nvinfo : EIATTR_KPARAM_INFO
	.align		4
.L_27:
        /*00a8*/ 	.byte	0x04, 0x17
        /*00aa*/ 	.short	(.L_29 - .L_28)
.L_28:
        /*00ac*/ 	.word	0x00000000
        /*00b0*/ 	.short	0x0000
        /*00b2*/ 	.short	0x0000
        /*00b4*/ 	.byte	0x00, 0xf5, 0x21, 0x00


	//----- nvinfo : EIATTR_SPARSE_MMA_MASK
	.align		4
.L_29:
        /*00b8*/ 	.byte	0x03, 0x50
        /*00ba*/ 	.short	0x0000


	//----- nvinfo : EIATTR_MAXREG_COUNT
	.align		4
        /*00bc*/ 	.byte	0x03, 0x1b
        /*00be*/ 	.short	0x00ff


	//----- nvinfo : EIATTR_MERCURY_ISA_VERSION
	.align		4
        /*00c0*/ 	.byte	0x03, 0x5f
        /*00c2*/ 	.short	0x0101


	//----- nvinfo : EIATTR_VRC_CTA_INIT_COUNT
	.align		4
        /*00c4*/ 	.byte	0x02, 0x4a
	.zero		1
	.zero		1


	//----- nvinfo : EIATTR_EXIT_INSTR_OFFSETS
	.align		4
        /*00c8*/ 	.byte	0x04, 0x1c
        /*00ca*/ 	.short	(.L_31 - .L_30)


	//   ....[0]....
.L_30:
        /*00cc*/ 	.word	0x00000070


	//   ....[1]....
        /*00d0*/ 	.word	0x000001a0


	//   ....[2]....
        /*00d4*/ 	.word	0x00000940


	//----- nvinfo : EIATTR_CRS_STACK_SIZE
	.align		4
.L_31:
        /*00d8*/ 	.byte	0x04, 0x1e
        /*00da*/ 	.short	(.L_33 - .L_32)
.L_32:
        /*00dc*/ 	.word	0x00000000


	//----- nvinfo : EIATTR_CBANK_PARAM_SIZE
	.align		4
.L_33:
        /*00e0*/ 	.byte	0x03, 0x19
        /*00e2*/ 	.short	0x0044


	//----- nvinfo : EIATTR_PARAM_CBANK
	.align		4
        /*00e4*/ 	.byte	0x04, 0x0a
        /*00e6*/ 	.short	(.L_35 - .L_34)
	.align		4
.L_34:
        /*00e8*/ 	.word	index@(.nv.constant0._Z6Conv3DPdS_S_S_S_S_iiiii)
        /*00ec*/ 	.short	0x0380
        /*00ee*/ 	.short	0x0044


	//----- nvinfo : EIATTR_SW_WAR
	.align		4
.L_35:
        /*00f0*/ 	.byte	0x04, 0x36
        /*00f2*/ 	.short	(.L_37 - .L_36)
.L_36:
        /*00f4*/ 	.word	0x00000008
.L_37:


//--------------------- .nv.callgraph             --------------------------
	.section	.nv.callgraph,"",@"SHT_CUDA_CALLGRAPH"
	.align	4
	.sectionentsize	8
	.align		4
        /*0000*/ 	.word	0x00000000
	.align		4
        /*0004*/ 	.word	0xffffffff
	.align		4
        /*0008*/ 	.word	0x00000000
	.align		4
        /*000c*/ 	.word	0xfffffffe
	.align		4
        /*0010*/ 	.word	0x00000000
	.align		4
        /*0014*/ 	.word	0xfffffffd
	.align		4
        /*0018*/ 	.word	0x00000000
	.align		4
        /*001c*/ 	.word	0xfffffffc


//--------------------- .text._Z6Conv3DPdS_S_S_S_S_iiiii --------------------------
	.section	.text._Z6Conv3DPdS_S_S_S_S_iiiii,"ax",@progbits
	.align	128
        .global         _Z6Conv3DPdS_S_S_S_S_iiiii
        .type           _Z6Conv3DPdS_S_S_S_S_iiiii,@function
        .size           _Z6Conv3DPdS_S_S_S_S_iiiii,(.L_x_8 - _Z6Conv3DPdS_S_S_S_S_iiiii)
        .other          _Z6Conv3DPdS_S_S_S_S_iiiii,@"STO_CUDA_ENTRY STV_DEFAULT"
_Z6Conv3DPdS_S_S_S_S_iiiii:
.text._Z6Conv3DPdS_S_S_S_S_iiiii:
[----:B------:R-:W-:Y:S01]  /*0000*/  LDC R1, c[0x0][0x37c] ;  /* 0x0000df00ff017b82 */ /* 0x000fe20000000800 */
[----:B------:R-:W0:Y:S01]  /*0010*/  S2R R3, SR_CTAID.X ;  /* 0x0000000000037919 */ /* 0x000e220000002500 */
[----:B------:R-:W0:Y:S01]  /*0020*/  LDCU UR4, c[0x0][0x360] ;  /* 0x00006c00ff0477ac */ /* 0x000e220008000800 */
[----:B------:R-:W0:Y:S01]  /*0030*/  S2R R0, SR_TID.X ;  /* 0x0000000000007919 */ /* 0x000e220000002100 */
[----:B------:R-:W1:Y:S01]  /*0040*/  LDCU UR5, c[0x0][0x3b4] ;  /* 0x00007680ff0577ac */ /* 0x000e620008000800 */
[----:B0-----:R-:W-:-:S05]  /*0050*/  IMAD R3, R3, UR4, R0 ;  /* 0x0000000403037c24 */ /* 0x001fca000f8e0200 */
[----:B-1----:R-:W-:-:S13]  /*0060*/  ISETP.GE.AND P0, PT, R3, UR5, PT ;  /* 0x0000000503007c0c */ /* 0x002fda000bf06270 */
[----:B------:R-:W-:Y:S05]  /*0070*/  @P0 EXIT ;  /* 0x000000000000094d */ /* 0x000fea0003800000 */
[----:B------:R-:W0:Y:S01]  /*0080*/  LDC.64 R16, c[0x0][0x390] ;  /* 0x0000e400ff107b82 */ /* 0x000e220000000a00 */
[----:B------:R-:W1:Y:S01]  /*0090*/  LDCU.64 UR8, c[0x0][0x358] ;  /* 0x00006b00ff0877ac */ /* 0x000e620008000a00 */
[----:B------:R-:W2:Y:S06]  /*00a0*/  LDCU UR4, c[0x0][0x3c0] ;  /* 0x00007800ff0477ac */ /* 0x000eac0008000800 */
[----:B------:R-:W3:Y:S01]  /*00b0*/  LDC.64 R8, c[0x0][0x398] ;  /* 0x0000e600ff087b82 */ /* 0x000ee20000000a00 */
[----:B------:R-:W4:Y:S07]  /*00c0*/  LDCU UR6, c[0x0][0x3bc] ;  /* 0x00007780ff0677ac */ /* 0x000f2e0008000800 */
[----:B------:R-:W2:Y:S01]  /*00d0*/  LDC.64 R10, c[0x0][0x3a0] ;  /* 0x0000e800ff0a7b82 */ /* 0x000ea20000000a00 */
[----:B0-----:R-:W-:-:S07]  /*00e0*/  IMAD.WIDE R16, R3, 0x8, R16 ;  /* 0x0000000803107825 */ /* 0x001fce00078e0210 */
[----:B------:R-:W0:Y:S01]  /*00f0*/  LDC.64 R14, c[0x0][0x380] ;  /* 0x0000e000ff0e7b82 */ /* 0x000e220000000a00 */
[----:B-1----:R-:W5:Y:S01]  /*0100*/  LDG.E.64 R16, desc[UR8][R16.64] ;  /* 0x0000000810107981 */ /* 0x002f62000c1e1b00 */
[----:B---3--:R-:W-:-:S06]  /*0110*/  IMAD.WIDE R8, R3, 0x8, R8 ;  /* 0x0000000803087825 */ /* 0x008fcc00078e0208 */
[----:B------:R-:W5:Y:S01]  /*0120*/  LDG.E.64 R8, desc[UR8][R8.64] ;  /* 0x0000000808087981 */ /* 0x000f62000c1e1b00 */
[----:B--2---:R-:W-:-:S06]  /*0130*/  IMAD.WIDE R10, R3, 0x8, R10 ;  /* 0x00000008030a7825 */ /* 0x004fcc00078e020a */
[----:B------:R-:W5:Y:S01]  /*0140*/  LDG.E.64 R10, desc[UR8][R10.64] ;  /* 0x000000080a0a7981 */ /* 0x000f62000c1e1b00 */
[----:B------:R-:W-:Y:S02]  /*0150*/  UIADD3 UR5, UPT, UPT, UR4, 0x1, URZ ;  /* 0x0000000104057890 */ /* 0x000fe4000fffe0ff */
[----:B------:R-:W-:Y:S02]  /*0160*/  IMAD R4, RZ, RZ, -UR4 ;  /* 0x80000004ff047e24 */ /* 0x000fe4000f8e02ff */
[----:B0-----:R-:W-:Y:S02]  /*0170*/  IMAD.WIDE R14, R3, 0x8, R14 ;  /* 0x00000008030e7825 */ /* 0x001fe400078e020e */
[----:B----4-:R-:W0:Y:S01]  /*0180*/  I2F.F64 R2, UR6 ;  /* 0x0000000600027d12 */ /* 0x010e220008201c00 */
[----:B------:R-:W-:-:S13]  /*0190*/  ISETP.LE.AND P0, PT, R4, UR5, PT ;  /* 0x0000000504007c0c */ /* 0x000fda000bf03270 */
[----:B------:R-:W-:Y:S05]  /*01a0*/  @!P0 EXIT ;  /* 0x000000000000894d */ /* 0x000fea0003800000 */
[----:B------:R-:W5:Y:S02]  /*01b0*/  LDG.E.64 R14, desc[UR8][R14.64] ;  /* 0x000000080e0e7981 */ /* 0x000f64000c1e1b00 */
[----:B-----5:R-:W1:Y:S01]  /*01c0*/  F2I.F64.FLOOR R0, R16 ;  /* 0x0000001000007311 */ /* 0x020e620000305100 */
[----:B------:R-:W-:Y:S01]  /*01d0*/  IMAD.MOV.U32 R7, RZ, RZ, 0x3fe00000 ;  /* 0x3fe00000ff077424 */ /* 0x000fe200078e00ff */
[----:B------:R-:W-:-:S06]  /*01e0*/  UIADD3 UR4, UPT, UPT, UR4, 0x2, URZ ;  /* 0x0000000204047890 */ /* 0x000fcc000fffe0ff */
[----:B------:R-:W2:Y:S08]  /*01f0*/  F2I.F64.FLOOR R5, R8 ;  /* 0x0000000800057311 */ /* 0x000eb00000305100 */
[----:B------:R-:W-:Y:S08]  /*0200*/  F2I.F64.FLOOR R6, R10 ;  /* 0x0000000a00067311 */ /* 0x000ff00000305100 */
[----:B-1----:R-:W1:Y:S08]  /*0210*/  I2F.F64 R12, R0 ;  /* 0x00000000000c7312 */ /* 0x002e700000201c00 */
[----:B--2---:R-:W2:Y:S01]  /*0220*/  I2F.F64 R18, R5 ;  /* 0x0000000500127312 */ /* 0x004ea20000201c00 */
[----:B-1----:R-:W-:-:S07]  /*0230*/  DADD R12, R16, -R12 ;  /* 0x00000000100c7229 */ /* 0x002fce000000080c */
[----:B------:R-:W1:Y:S01]  /*0240*/  I2F.F64 R20, R6 ;  /* 0x0000000600147312 */ /* 0x000e620000201c00 */
[----:B--2---:R-:W-:Y:S02]  /*0250*/  DADD R18, R8, -R18 ;  /* 0x0000000008127229 */ /* 0x004fe40000000812 */
[----:B0-----:R-:W-:Y:S01]  /*0260*/  DMUL R12, R2, R12 ;  /* 0x0000000c020c7228 */ /* 0x001fe20000000000 */
[----:B------:R-:W-:Y:S01]  /*0270*/  IMAD.MOV.U32 R8, RZ, RZ, RZ ;  /* 0x000000ffff087224 */ /* 0x000fe200078e00ff */
[----:B-1----:R-:W-:-:S04]  /*0280*/  DADD R20, R10, -R20 ;  /* 0x000000000a147229 */ /* 0x002fc80000000814 */
[----:B------:R-:W-:Y:S01]  /*0290*/  DMUL R16, R2, R18 ;  /* 0x0000001202107228 */ /* 0x000fe20000000000 */
[----:B------:R-:W-:-:S03]  /*02a0*/  MOV R10, RZ ;  /* 0x000000ff000a7202 */ /* 0x000fc60000000f00 */
[----:B------:R-:W-:Y:S01]  /*02b0*/  LOP3.LUT R9, R7, 0x80000000, R13, 0xb8, !PT ;  /* 0x8000000007097812 */ /* 0x000fe200078eb80d */
[----:B------:R-:W-:-:S05]  /*02c0*/  DMUL R20, R2, R20 ;  /* 0x0000001402147228 */ /* 0x000fca0000000000 */
[----:B------:R-:W-:Y:S01]  /*02d0*/  DADD.RZ R12, R12, R8 ;  /* 0x000000000c0c7229 */ /* 0x000fe2000000c008 */
[----:B------:R-:W-:-:S05]  /*02e0*/  LOP3.LUT R9, R7, 0x80000000, R17, 0xb8, !PT ;  /* 0x8000000007097812 */ /* 0x000fca00078eb811 */
[----:B------:R0:W1:Y:S01]  /*02f0*/  F2I.S64.F64.TRUNC R2, R12 ;  /* 0x0000000c00027311 */ /* 0x000062000030d900 */
[----:B------:R-:W-:Y:S01]  /*0300*/  LOP3.LUT R11, R7, 0x80000000, R21, 0xb8, !PT ;  /* 0x80000000070b7812 */ /* 0x000fe200078eb815 */
[----:B------:R-:W-:Y:S01]  /*0310*/  DADD.RZ R8, R16, R8 ;  /* 0x0000000010087229 */ /* 0x000fe2000000c008 */
[----:B------:R-:W-:-:S04]  /*0320*/  VIADD R7, R0, 0x1 ;  /* 0x0000000100077836 */ /* 0x000fc80000000000 */
[----:B------:R-:W-:Y:S01]  /*0330*/  DADD.RZ R10, R20, R10 ;  /* 0x00000000140a7229 */ /* 0x000fe2000000c00a */
[----:B0-----:R-:W-:Y:S01]  /*0340*/  VIADD R12, R5, 0x1 ;  /* 0x00000001050c7836 */ /* 0x001fe20000000000 */
[----:B------:R-:W-:-:S03]  /*0350*/  IADD3 R13, PT, PT, R6, 0x1, RZ ;  /* 0x00000001060d7810 */ /* 0x000fc60007ffe0ff */
[----:B------:R-:W0:Y:S01]  /*0360*/  F2I.S64.F64.TRUNC R8, R8 ;  /* 0x0000000800087311 */ /* 0x000e22000030d900 */
[----:B-1----:R-:W-:-:S07]  /*0370*/  ISETP.NE.AND P2, PT, R2, UR6, PT ;  /* 0x0000000602007c0c */ /* 0x002fce000bf45270 */
[----:B------:R-:W1:Y:S01]  /*0380*/  F2I.S64.F64.TRUNC R10, R10 ;  /* 0x0000000a000a7311 */ /* 0x000e62000030d900 */
[----:B0-----:R-:W-:-:S05]  /*0390*/  ISETP.NE.AND P1, PT, R8, UR6, PT ;  /* 0x0000000608007c0c */ /* 0x001fca000bf25270 */
[----:B------:R-:W-:Y:S01]  /*03a0*/  @P2 IMAD.MOV R7, RZ, RZ, R0 ;  /* 0x000000ffff072224 */ /* 0x000fe200078e0200 */
[----:B------:R-:W-:Y:S02]  /*03b0*/  SEL R0, R2, RZ, P2 ;  /* 0x000000ff02007207 */ /* 0x000fe40001000000 */
[----:B------:R-:W-:Y:S02]  /*03c0*/  SEL R2, R8, RZ, P1 ;  /* 0x000000ff08027207 */ /* 0x000fe40000800000 */
[----:B-1----:R-:W-:-:S04]  /*03d0*/  ISETP.NE.AND P0, PT, R10, UR6, PT ;  /* 0x000000060a007c0c */ /* 0x002fc8000bf05270 */
[----:B------:R-:W-:Y:S01]  /*03e0*/  SEL R3, R10, RZ, P0 ;  /* 0x000000ff0a037207 */ /* 0x000fe20000000000 */
[----:B------:R-:W-:Y:S01]  /*03f0*/  @P1 IMAD.MOV R12, RZ, RZ, R5 ;  /* 0x000000ffff0c1224 */ /* 0x000fe200078e0205 */
[----:B------:R-:W-:-:S07]  /*0400*/  IADD3 R5, PT, PT, R7, -0x1, RZ ;  /* 0xffffffff07057810 */ /* 0x000fce0007ffe0ff */
[----:B------:R-:W-:Y:S02]  /*0410*/  @P0 IMAD.MOV R13, RZ, RZ, R6 ;  /* 0x000000ffff0d0224 */ /* 0x000fe400078e0206 */
[----:B------:R-:W-:Y:S02]  /*0420*/  VIADD R6, R12, 0xffffffff ;  /* 0xffffffff0c067836 */ /* 0x000fe40000000000 */
[----:B------:R-:W-:-:S07]  /*0430*/  VIADD R7, R13, 0xffffffff ;  /* 0xffffffff0d077836 */ /* 0x000fce0000000000 */
.L_x_6:
[----:B------:R-:W0:Y:S01]  /*0440*/  LDCU.64 UR10, c[0x0][0x3b8] ;  /* 0x00007700ff0a77ac */ /* 0x000e220008000a00 */
[C---:B------:R-:W-:Y:S01]  /*0450*/  IADD3 R8, PT, PT, -R4.reuse, RZ, RZ ;  /* 0x000000ff04087210 */ /* 0x040fe20007ffe1ff */
[----:B------:R-:W-:Y:S01]  /*0460*/  IMAD.IADD R22, R7, 0x1, R4 ;  /* 0x0000000107167824 */ /* 0x000fe200078e0204 */
[----:B------:R-:W-:Y:S01]  /*0470*/  BSSY B0, `(.L_x_0) ;  /* 0x000004b000007945 */ /* 0x000fe20003800000 */
[----:B------:R-:W1:Y:S01]  /*0480*/  LDCU UR6, c[0x0][0x3c0] ;  /* 0x00007800ff0677ac */ /* 0x000e620008000800 */
[----:B------:R-:W-:Y:S01]  /*0490*/  VIADD R4, R4, 0x1 ;  /* 0x0000000104047836 */ /* 0x000fe20000000000 */
[----:B------:R-:W2:Y:S04]  /*04a0*/  LDCU UR5, c[0x0][0x3b0] ;  /* 0x00007600ff0577ac */ /* 0x000ea80008000800 */
[----:B------:R-:W-:Y:S01]  /*04b0*/  ISETP.NE.AND P1, PT, R4, UR4, PT ;  /* 0x0000000404007c0c */ /* 0x000fe2000bf25270 */
[----:B0-----:R-:W-:Y:S01]  /*04c0*/  IMAD R8, R8, UR11, R3 ;  /* 0x0000000b08087c24 */ /* 0x001fe2000f8e0203 */
[----:B------:R-:W-:-:S02]  /*04d0*/  USHF.R.S32.HI UR7, URZ, 0x1f, UR10 ;  /* 0x0000001fff077899 */ /* 0x000fc4000801140a */
[----:B-1----:R-:W-:Y:S02]  /*04e0*/  UIADD3 UR6, UPT, UPT, -UR6, URZ, URZ ;  /* 0x000000ff06067290 */ /* 0x002fe4000fffe1ff */
[----:B------:R-:W-:Y:S01]  /*04f0*/  I2FP.F32.S32 R8, R8 ;  /* 0x0000000800087245 */ /* 0x000fe20000201400 */
[----:B--2---:R-:W-:-:S03]  /*0500*/  UIMAD UR5, UR5, UR5, URZ ;  /* 0x00000005050572a4 */ /* 0x004fc6000f8e02ff */
[----:B------:R-:W0:Y:S01]  /*0510*/  F2I.S64 R12, |R8| ;  /* 0x40000008000c7311 */ /* 0x000e220000201900 */
[----:B------:R-:W-:Y:S02]  /*0520*/  MOV R23, UR6 ;  /* 0x0000000600177c02 */ /* 0x000fe40008000f00 */
[----:B------:R-:W-:Y:S02]  /*0530*/  IMAD R22, R22, UR5, RZ ;  /* 0x0000000516167c24 */ /* 0x000fe4000f8e02ff */
[----:B0-----:R-:W-:-:S04]  /*0540*/  IMAD R9, R13, UR10, RZ ;  /* 0x0000000a0d097c24 */ /* 0x001fc8000f8e02ff */
[C---:B------:R-:W-:Y:S02]  /*0550*/  IMAD R9, R12.reuse, UR7, R9 ;  /* 0x000000070c097c24 */ /* 0x040fe4000f8e0209 */
[----:B------:R-:W-:-:S04]  /*0560*/  IMAD.WIDE.U32 R12, R12, UR10, RZ ;  /* 0x0000000a0c0c7c25 */ /* 0x000fc8000f8e00ff */
[----:B------:R-:W-:-:S07]  /*0570*/  IMAD.IADD R24, R13, 0x1, R9 ;  /* 0x000000010d187824 */ /* 0x000fce00078e0209 */
.L_x_5:
[----:B------:R-:W0:Y:S01]  /*0580*/  LDCU.64 UR6, c[0x0][0x3b8] ;  /* 0x00007700ff0677ac */ /* 0x000e220008000a00 */
[----:B------:R-:W-:Y:S01]  /*0590*/  IMAD.MOV R9, RZ, RZ, -R23 ;  /* 0x000000ffff097224 */ /* 0x000fe200078e0a17 */
[----:B------:R-:W-:Y:S01]  /*05a0*/  IADD3 R10, PT, PT, R6, R23, RZ ;  /* 0x00000017060a7210 */ /* 0x000fe20007ffe0ff */
[----:B------:R-:W-:Y:S01]  /*05b0*/  VIADD R23, R23, 0x1 ;  /* 0x0000000117177836 */ /* 0x000fe20000000000 */
[----:B------:R-:W1:Y:S01]  /*05c0*/  LDCU UR10, c[0x0][0x3b0] ;  /* 0x00007600ff0a77ac */ /* 0x000e620008000800 */
[----:B------:R-:W-:Y:S01]  /*05d0*/  SHF.R.S32.HI R26, RZ, 0x1f, R22 ;  /* 0x0000001fff1a7819 */ /* 0x000fe20000011416 */
[----:B------:R-:W-:Y:S01]  /*05e0*/  BSSY B1, `(.L_x_1) ;  /* 0x0000032000017945 */ /* 0x000fe20003800000 */
[----:B------:R-:W2:Y:S01]  /*05f0*/  LDCU UR5, c[0x0][0x3c0] ;  /* 0x00007800ff0577ac */ /* 0x000ea20008000800 */
[----:B------:R-:W-:Y:S01]  /*0600*/  ISETP.NE.AND P2, PT, R23, UR4, PT ;  /* 0x0000000417007c0c */ /* 0x000fe2000bf45270 */
[----:B0-----:R-:W-:Y:S01]  /*0610*/  IMAD R8, R9, UR7, R2 ;  /* 0x0000000709087c24 */ /* 0x001fe2000f8e0202 */
[----:B------:R-:W-:-:S04]  /*0620*/  USHF.R.S32.HI UR7, URZ, 0x1f, UR6 ;  /* 0x0000001fff077899 */ /* 0x000fc80008011406 */
[----:B------:R-:W-:Y:S01]  /*0630*/  I2FP.F32.S32 R8, R8 ;  /* 0x0000000800087245 */ /* 0x000fe20000201400 */
[----:B--2---:R-:W-:-:S05]  /*0640*/  UIADD3 UR5, UPT, UPT, -UR5, URZ, URZ ;  /* 0x000000ff05057290 */ /* 0x004fca000fffe1ff */
[----:B------:R-:W0:Y:S01]  /*0650*/  F2I.S64 R8, |R8| ;  /* 0x4000000800087311 */ /* 0x000e220000201900 */
[----:B------:R-:W-:Y:S02]  /*0660*/  MOV R28, UR5 ;  /* 0x00000005001c7c02 */ /* 0x000fe40008000f00 */
[----:B0-----:R-:W-:-:S05]  /*0670*/  IADD3 R16, P0, PT, R8, R12, RZ ;  /* 0x0000000c08107210 */ /* 0x001fca0007f1e0ff */
[----:B------:R-:W-:Y:S02]  /*0680*/  IMAD.X R11, R9, 0x1, R24, P0 ;  /* 0x00000001090b7824 */ /* 0x000fe400000e0618 */
[----:B-1----:R-:W-:Y:S02]  /*0690*/  IMAD R9, R10, UR10, RZ ;  /* 0x0000000a0a097c24 */ /* 0x002fe4000f8e02ff */
[----:B------:R-:W-:-:S03]  /*06a0*/  IMAD R11, R11, UR6, RZ ;  /* 0x000000060b0b7c24 */ /* 0x000fc6000f8e02ff */
[C---:B------:R-:W-:Y:S01]  /*06b0*/  IADD3 R25, P0, PT, R9.reuse, R22, RZ ;  /* 0x0000001609197210 */ /* 0x040fe20007f1e0ff */
[C---:B------:R-:W-:Y:S02]  /*06c0*/  IMAD R11, R16.reuse, UR7, R11 ;  /* 0x00000007100b7c24 */ /* 0x040fe4000f8e020b */
[----:B------:R-:W-:Y:S01]  /*06d0*/  IMAD.WIDE.U32 R16, R16, UR6, RZ ;  /* 0x0000000610107c25 */ /* 0x000fe2000f8e00ff */
[----:B------:R-:W-:-:S03]  /*06e0*/  LEA.HI.X.SX32 R26, R9, R26, 0x1, P0 ;  /* 0x0000001a091a7211 */ /* 0x000fc600000f0eff */
[----:B------:R-:W-:-:S07]  /*06f0*/  IMAD.IADD R27, R17, 0x1, R11 ;  /* 0x00000001111b7824 */ /* 0x000fce00078e020b */
.L_x_4:
[----:B------:R-:W0:Y:S01]  /*0700*/  LDCU UR5, c[0x0][0x3bc] ;  /* 0x00007780ff0577ac */ /* 0x000e220008000800 */
[----:B------:R-:W-:Y:S01]  /*0710*/  IMAD.MOV R9, RZ, RZ, -R28 ;  /* 0x000000ffff097224 */ /* 0x000fe200078e0a1c */
[----:B------:R-:W1:Y:S01]  /*0720*/  LDCU.64 UR6, c[0x0][0x3a8] ;  /* 0x00007500ff0677ac */ /* 0x000e620008000a00 */
[----:B------:R-:W2:Y:S02]  /*0730*/  LDCU.64 UR10, c[0x0][0x388] ;  /* 0x00007100ff0a77ac */ /* 0x000ea40008000a00 */
[----:B0-----:R-:W-:-:S05]  /*0740*/  IMAD R8, R9, UR5, R0 ;  /* 0x0000000509087c24 */ /* 0x001fca000f8e0200 */
[----:B------:R-:W-:-:S06]  /*0750*/  I2FP.F32.S32 R8, R8 ;  /* 0x0000000800087245 */ /* 0x000fcc0000201400 */
[----:B------:R-:W0:Y:S02]  /*0760*/  F2I.S64 R8, |R8| ;  /* 0x4000000800087311 */ /* 0x000e240000201900 */
[----:B0-----:R-:W-:-:S04]  /*0770*/  IADD3 R11, P0, PT, R8, R16, RZ ;  /* 0x00000010080b7210 */ /* 0x001fc80007f1e0ff */
[----:B------:R-:W-:Y:S01]  /*0780*/  IADD3.X R18, PT, PT, R9, R27, RZ, P0, !PT ;  /* 0x0000001b09127210 */ /* 0x000fe200007fe4ff */
[----:B------:R-:W-:Y:S01]  /*0790*/  IMAD.IADD R9, R5, 0x1, R28 ;  /* 0x0000000105097824 */ /* 0x000fe200078e021c */
[----:B-1----:R-:W-:-:S04]  /*07a0*/  LEA R10, P0, R11, UR6, 0x3 ;  /* 0x000000060b0a7c11 */ /* 0x002fc8000f8018ff */
[----:B------:R-:W-:Y:S02]  /*07b0*/  LEA.HI.X R11, R11, UR7, R18, 0x3, P0 ;  /* 0x000000070b0b7c11 */ /* 0x000fe400080f1c12 */
[----:B------:R-:W-:-:S03]  /*07c0*/  IADD3 R19, P0, PT, R9, R25, RZ ;  /* 0x0000001909137210 */ /* 0x000fc60007f1e0ff */
[----:B------:R-:W3:Y:S01]  /*07d0*/  LDG.E.64 R20, desc[UR8][R10.64] ;  /* 0x000000080a147981 */ /* 0x000ee2000c1e1b00 */
[----:B------:R-:W-:Y:S02]  /*07e0*/  LEA.HI.X.SX32 R9, R9, R26, 0x1, P0 ;  /* 0x0000001a09097211 */ /* 0x000fe400000f0eff */
[----:B--2---:R-:W-:-:S04]  /*07f0*/  LEA R18, P0, R19, UR10, 0x3 ;  /* 0x0000000a13127c11 */ /* 0x004fc8000f8018ff */
[----:B------:R-:W-:-:S05]  /*0800*/  LEA.HI.X R19, R19, UR11, R9, 0x3, P0 ;  /* 0x0000000b13137c11 */ /* 0x000fca00080f1c09 */
[----:B------:R0:W5:Y:S01]  /*0810*/  LDG.E.64 R8, desc[UR8][R18.64] ;  /* 0x0000000812087981 */ /* 0x000162000c1e1b00 */
[----:B------:R-:W-:Y:S01]  /*0820*/  VIADD R28, R28, 0x1 ;  /* 0x000000011c1c7836 */ /* 0x000fe20000000000 */
[----:B------:R-:W-:Y:S04]  /*0830*/  BSSY B2, `(.L_x_2) ;  /* 0x000000b000027945 */ /* 0x000fe80003800000 */
[----:B------:R-:W-:Y:S01]  /*0840*/  ISETP.NE.AND P3, PT, R28, UR4, PT ;  /* 0x000000041c007c0c */ /* 0x000fe2000bf65270 */
[----:B0--3--:R-:W-:-:S12]  /*0850*/  DMUL R20, R14, R20 ;  /* 0x000000140e147228 */ /* 0x009fd80000000000 */
.L_x_3:
[----:B-----5:R-:W-:Y:S01]  /*0860*/  DADD R10, R20, R8 ;  /* 0x00000000140a7229 */ /* 0x020fe20000000008 */
[----:B------:R-:W-:Y:S09]  /*0870*/  YIELD ;  /* 0x0000000000007946 */ /* 0x000ff20003800000 */
[----:B------:R-:W2:Y:S02]  /*0880*/  ATOMG.E.CAS.64.STRONG.GPU PT, R10, [R18], R8, R10 ;  /* 0x00000008120a73a9 */ /* 0x000ea400001ee50a */
[----:B--2---:R-:W-:-:S02]  /*0890*/  ISETP.NE.U32.AND P0, PT, R8, R10, PT ;  /* 0x0000000a0800720c */ /* 0x004fc40003f05070 */
[----:B------:R-:W-:Y:S02]  /*08a0*/  MOV R8, R10 ;  /* 0x0000000a00087202 */ /* 0x000fe40000000f00 */
[----:B------:R-:W-:Y:S01]  /*08b0*/  ISETP.NE.AND.EX P0, PT, R9, R11, PT, P0 ;  /* 0x0000000b0900720c */ /* 0x000fe20003f05300 */
[----:B------:R-:W-:-:S12]  /*08c0*/  IMAD.MOV.U32 R9, RZ, RZ, R11 ;  /* 0x000000ffff097224 */ /* 0x000fd800078e000b */
[----:B------:R-:W-:Y:S05]  /*08d0*/  @P0 BRA `(.L_x_3) ;  /* 0xfffffffc00e00947 */ /* 0x000fea000383ffff */
[----:B------:R-:W-:Y:S05]  /*08e0*/  BSYNC B2 ;  /* 0x0000000000027941 */ /* 0x000fea0003800000 */
.L_x_2:
[----:B------:R-:W-:Y:S05]  /*08f0*/  @P3 BRA `(.L_x_4) ;  /* 0xfffffffc00803947 */ /* 0x000fea000383ffff */
[----:B------:R-:W-:Y:S05]  /*0900*/  BSYNC B1 ;  /* 0x0000000000017941 */ /* 0x000fea0003800000 */
.L_x_1:
[----:B------:R-:W-:Y:S05]  /*0910*/  @P2 BRA `(.L_x_5) ;  /* 0xfffffffc00182947 */ /* 0x000fea000383ffff */
[----:B------:R-:W-:Y:S05]  /*0920*/  BSYNC B0 ;  /* 0x0000000000007941 */ /* 0x000fea0003800000 */
.L_x_0:
[----:B------:R-:W-:Y:S05]  /*0930*/  @P1 BRA `(.L_x_6) ;  /* 0xfffffff800c01947 */ /* 0x000fea000383ffff */
[----:B------:R-:W-:Y:S05]  /*0940*/  EXIT ;  /* 0x000000000000794d */ /* 0x000fea0003800000 */
.L_x_7:
[----:B------:R-:W-:-:S00]  /*0950*/  BRA `(.L_x_7) ;  /* 0xfffffffc00fc7947 */ /* 0x000fc0000383ffff */
[----:B------:R-:W-:-:S00]  /*0960*/  NOP ;  /* 0x0000000000007918 */ /* 0x000fc00000000000 */
        /* <DEDUP_REMOVED lines=9> */
.L_x_8:


//--------------------- .nv.shared.reserved.0     --------------------------
	.section	.nv.shared.reserved.0,"aw",@nobits
	.weak		__nv_reservedSMEM_offset_0_alias
	.size		__nv_reservedSMEM_offset_0_alias, 0, 64
	.other		__nv_reservedSMEM_offset_0_alias,@"STO_CUDA_RESERVED_SHARED STV_DEFAULT"
__nv_reservedSMEM_offset_0_alias:
	.zero		0
	.zero		64


//--------------------- .nv.constant0._Z6Conv3DPdS_S_S_S_S_iiiii --------------------------
	.section	.nv.constant0._Z6Conv3DPdS_S_S_S_S_iiiii,"a",@progbits
	.sectionflags	@""
	.align	4
.nv.constant0._Z6Conv3DPdS_S_S_S_S_iiiii:
	.zero		964


//--------------------- SYMBOLS --------------------------

	.type		.nv.reservedSmem.offset0,@object
	.size		.nv.reservedSmem.offset0,0x4
